//
// Generated by NVIDIA NVVM Compiler
//
// Compiler Build ID: CL-36424714
// Cuda compilation tools, release 13.0, V13.0.88
// Based on NVVM 20.0.0
//

.version 9.0
.target sm_100
.address_size 64

	// .globl	_Z15generate_kernelP17curandStateMtgp32iPi
.global .align 4 .b8 precalc_xorwow_matrix[102400];
.global .align 4 .b8 precalc_xorwow_offset_matrix[102400];
.global .align 4 .b8 mrg32k3aM1[2304];
.global .align 4 .b8 mrg32k3aM2[2304];
.global .align 4 .b8 mrg32k3aM1SubSeq[2016];
.global .align 4 .b8 mrg32k3aM2SubSeq[2016];
.global .align 4 .b8 mrg32k3aM1Seq[2304];
.global .align 4 .b8 mrg32k3aM2Seq[2304];
.const .align 8 .b8 __cr_lgamma_table[72];

.visible .entry _Z15generate_kernelP17curandStateMtgp32iPi(
	.param .u64 .ptr .align 1 _Z15generate_kernelP17curandStateMtgp32iPi_param_0,
	.param .u32 _Z15generate_kernelP17curandStateMtgp32iPi_param_1,
	.param .u64 .ptr .align 1 _Z15generate_kernelP17curandStateMtgp32iPi_param_2
)
{
	.reg .pred 	%p<9>;
	.reg .b32 	%r<148>;
	.reg .b64 	%rd<90>;

	ld.param.u64 	%rd2, [_Z15generate_kernelP17curandStateMtgp32iPi_param_0];
	ld.param.u32 	%r19, [_Z15generate_kernelP17curandStateMtgp32iPi_param_1];
	ld.param.u64 	%rd3, [_Z15generate_kernelP17curandStateMtgp32iPi_param_2];
	mov.u32 	%r1, %tid.x;
	mov.u32 	%r2, %ctaid.x;
	mov.u32 	%r3, %ntid.x;
	setp.lt.s32 	%p1, %r19, 1;
	mov.b32 	%r145, 0;
	@%p1 bra 	$L__BB0_12;
	cvta.to.global.u64 	%rd4, %rd2;
	mul.wide.u32 	%rd5, %r2, 4112;
	add.s64 	%rd1, %rd4, %rd5;
	mov.u32 	%r23, %ntid.z;
	mov.u32 	%r24, %ntid.y;
	mul.lo.s32 	%r25, %r23, %r24;
	mul.lo.s32 	%r4, %r25, %r3;
	mov.u32 	%r26, %tid.z;
	mov.u32 	%r27, %tid.y;
	mad.lo.s32 	%r28, %r3, %r27, %r1;
	mad.lo.s32 	%r5, %r25, %r26, %r28;
	setp.eq.s32 	%p2, %r19, 1;
	mov.b32 	%r145, 0;
	@%p2 bra 	$L__BB0_8;
	and.b32  	%r30, %r19, 2147483646;
	neg.s32 	%r143, %r30;
	mov.b32 	%r145, 0;
$L__BB0_3:
	setp.ne.s32 	%p3, %r5, 0;
	ld.global.u64 	%rd6, [%rd1+4104];
	cvta.to.global.u64 	%rd7, %rd6;
	ld.global.v2.u32 	{%r31, %r32}, [%rd1+4096];
	mul.wide.s32 	%rd8, %r32, 4;
	add.s64 	%rd9, %rd7, %rd8;
	ld.global.u32 	%r33, [%rd9];
	add.s32 	%r34, %r31, %r5;
	shl.b32 	%r35, %r34, 2;
	cvt.u64.u32 	%rd10, %r35;
	and.b64  	%rd11, %rd10, 4092;
	add.s64 	%rd12, %rd1, %rd11;
	ld.global.u32 	%r36, [%rd12];
	add.s32 	%r37, %r35, 4;
	cvt.u64.u32 	%rd13, %r37;
	and.b64  	%rd14, %rd13, 4092;
	add.s64 	%rd15, %rd1, %rd14;
	ld.global.u32 	%r38, [%rd15];
	add.s32 	%r39, %r34, %r33;
	shl.b32 	%r40, %r39, 2;
	cvt.u64.u32 	%rd16, %r40;
	and.b64  	%rd17, %rd16, 4092;
	add.s64 	%rd18, %rd1, %rd17;
	ld.global.u32 	%r41, [%rd18];
	ld.global.u32 	%r42, [%rd7+40800];
	and.b32  	%r43, %r42, %r36;
	xor.b32  	%r44, %r43, %r38;
	ld.global.u32 	%r45, [%rd9+39200];
	shl.b32 	%r46, %r44, %r45;
	ld.global.u32 	%r47, [%rd9+40000];
	shr.u32 	%r48, %r41, %r47;
	xor.b32  	%r49, %r48, %r46;
	xor.b32  	%r50, %r49, %r44;
	mul.wide.s32 	%rd19, %r32, 60;
	add.s64 	%rd20, %rd9, %rd19;
	shl.b32 	%r51, %r50, 2;
	cvt.u64.u32 	%rd21, %r51;
	and.b64  	%rd22, %rd21, 60;
	add.s64 	%rd23, %rd20, %rd22;
	ld.global.u32 	%r52, [%rd23+800];
	xor.b32  	%r53, %r50, %r52;
	add.s32 	%r54, %r35, 1404;
	cvt.u64.u32 	%rd24, %r54;
	and.b64  	%rd25, %rd24, 4092;
	add.s64 	%rd26, %rd1, %rd25;
	st.global.u32 	[%rd26], %r53;
	add.s32 	%r55, %r40, -4;
	cvt.u64.u32 	%rd27, %r55;
	and.b64  	%rd28, %rd27, 4092;
	add.s64 	%rd29, %rd1, %rd28;
	ld.global.u32 	%r56, [%rd29];
	shr.u32 	%r57, %r56, 16;
	xor.b32  	%r58, %r57, %r56;
	shr.u32 	%r59, %r58, 8;
	xor.b32  	%r60, %r59, %r58;
	shl.b32 	%r61, %r60, 2;
	cvt.u64.u32 	%rd30, %r61;
	and.b64  	%rd31, %rd30, 60;
	add.s64 	%rd32, %rd20, %rd31;
	ld.global.u32 	%r62, [%rd32+13600];
	xor.b32  	%r9, %r62, %r53;
	bar.sync 	0;
	@%p3 bra 	$L__BB0_5;
	ld.global.u32 	%r63, [%rd1+4096];
	add.s32 	%r64, %r63, %r4;
	and.b32  	%r65, %r64, 1023;
	st.global.u32 	[%rd1+4096], %r65;
$L__BB0_5:
	setp.ne.s32 	%p4, %r5, 0;
	bar.sync 	0;
	and.b32  	%r66, %r9, 1;
	add.s32 	%r10, %r66, %r145;
	ld.global.u64 	%rd33, [%rd1+4104];
	cvta.to.global.u64 	%rd34, %rd33;
	ld.global.v2.u32 	{%r67, %r68}, [%rd1+4096];
	mul.wide.s32 	%rd35, %r68, 4;
	add.s64 	%rd36, %rd34, %rd35;
	ld.global.u32 	%r69, [%rd36];
	add.s32 	%r70, %r67, %r5;
	shl.b32 	%r71, %r70, 2;
	cvt.u64.u32 	%rd37, %r71;
	and.b64  	%rd38, %rd37, 4092;
	add.s64 	%rd39, %rd1, %rd38;
	ld.global.u32 	%r72, [%rd39];
	add.s32 	%r73, %r71, 4;
	cvt.u64.u32 	%rd40, %r73;
	and.b64  	%rd41, %rd40, 4092;
	add.s64 	%rd42, %rd1, %rd41;
	ld.global.u32 	%r74, [%rd42];
	add.s32 	%r75, %r70, %r69;
	shl.b32 	%r76, %r75, 2;
	cvt.u64.u32 	%rd43, %r76;
	and.b64  	%rd44, %rd43, 4092;
	add.s64 	%rd45, %rd1, %rd44;
	ld.global.u32 	%r77, [%rd45];
	ld.global.u32 	%r78, [%rd34+40800];
	and.b32  	%r79, %r78, %r72;
	xor.b32  	%r80, %r79, %r74;
	ld.global.u32 	%r81, [%rd36+39200];
	shl.b32 	%r82, %r80, %r81;
	ld.global.u32 	%r83, [%rd36+40000];
	shr.u32 	%r84, %r77, %r83;
	xor.b32  	%r85, %r84, %r82;
	xor.b32  	%r86, %r85, %r80;
	mul.wide.s32 	%rd46, %r68, 60;
	add.s64 	%rd47, %rd36, %rd46;
	shl.b32 	%r87, %r86, 2;
	cvt.u64.u32 	%rd48, %r87;
	and.b64  	%rd49, %rd48, 60;
	add.s64 	%rd50, %rd47, %rd49;
	ld.global.u32 	%r88, [%rd50+800];
	xor.b32  	%r89, %r86, %r88;
	add.s32 	%r90, %r71, 1404;
	cvt.u64.u32 	%rd51, %r90;
	and.b64  	%rd52, %rd51, 4092;
	add.s64 	%rd53, %rd1, %rd52;
	st.global.u32 	[%rd53], %r89;
	add.s32 	%r91, %r76, -4;
	cvt.u64.u32 	%rd54, %r91;
	and.b64  	%rd55, %rd54, 4092;
	add.s64 	%rd56, %rd1, %rd55;
	ld.global.u32 	%r92, [%rd56];
	shr.u32 	%r93, %r92, 16;
	xor.b32  	%r94, %r93, %r92;
	shr.u32 	%r95, %r94, 8;
	xor.b32  	%r96, %r95, %r94;
	shl.b32 	%r97, %r96, 2;
	cvt.u64.u32 	%rd57, %r97;
	and.b64  	%rd58, %rd57, 60;
	add.s64 	%rd59, %rd47, %rd58;
	ld.global.u32 	%r98, [%rd59+13600];
	xor.b32  	%r11, %r98, %r89;
	bar.sync 	0;
	@%p4 bra 	$L__BB0_7;
	ld.global.u32 	%r99, [%rd1+4096];
	add.s32 	%r100, %r99, %r4;
	and.b32  	%r101, %r100, 1023;
	st.global.u32 	[%rd1+4096], %r101;
$L__BB0_7:
	bar.sync 	0;
	and.b32  	%r102, %r11, 1;
	add.s32 	%r145, %r102, %r10;
	add.s32 	%r143, %r143, 2;
	setp.ne.s32 	%p5, %r143, 0;
	@%p5 bra 	$L__BB0_3;
$L__BB0_8:
	and.b32  	%r103, %r19, 1;
	setp.eq.b32 	%p6, %r103, 1;
	not.pred 	%p7, %p6;
	@%p7 bra 	$L__BB0_12;
	setp.ne.s32 	%p8, %r5, 0;
	ld.global.u64 	%rd60, [%rd1+4104];
	cvta.to.global.u64 	%rd61, %rd60;
	ld.global.v2.u32 	{%r104, %r105}, [%rd1+4096];
	mul.wide.s32 	%rd62, %r105, 4;
	add.s64 	%rd63, %rd61, %rd62;
	ld.global.u32 	%r106, [%rd63];
	add.s32 	%r107, %r104, %r5;
	shl.b32 	%r108, %r107, 2;
	cvt.u64.u32 	%rd64, %r108;
	and.b64  	%rd65, %rd64, 4092;
	add.s64 	%rd66, %rd1, %rd65;
	ld.global.u32 	%r109, [%rd66];
	add.s32 	%r110, %r108, 4;
	cvt.u64.u32 	%rd67, %r110;
	and.b64  	%rd68, %rd67, 4092;
	add.s64 	%rd69, %rd1, %rd68;
	ld.global.u32 	%r111, [%rd69];
	add.s32 	%r112, %r107, %r106;
	shl.b32 	%r113, %r112, 2;
	cvt.u64.u32 	%rd70, %r113;
	and.b64  	%rd71, %rd70, 4092;
	add.s64 	%rd72, %rd1, %rd71;
	ld.global.u32 	%r114, [%rd72];
	ld.global.u32 	%r115, [%rd61+40800];
	and.b32  	%r116, %r115, %r109;
	xor.b32  	%r117, %r116, %r111;
	ld.global.u32 	%r118, [%rd63+39200];
	shl.b32 	%r119, %r117, %r118;
	ld.global.u32 	%r120, [%rd63+40000];
	shr.u32 	%r121, %r114, %r120;
	xor.b32  	%r122, %r121, %r119;
	xor.b32  	%r123, %r122, %r117;
	mul.wide.s32 	%rd73, %r105, 60;
	add.s64 	%rd74, %rd63, %rd73;
	shl.b32 	%r124, %r123, 2;
	cvt.u64.u32 	%rd75, %r124;
	and.b64  	%rd76, %rd75, 60;
	add.s64 	%rd77, %rd74, %rd76;
	ld.global.u32 	%r125, [%rd77+800];
	xor.b32  	%r126, %r123, %r125;
	add.s32 	%r127, %r108, 1404;
	cvt.u64.u32 	%rd78, %r127;
	and.b64  	%rd79, %rd78, 4092;
	add.s64 	%rd80, %rd1, %rd79;
	st.global.u32 	[%rd80], %r126;
	add.s32 	%r128, %r113, -4;
	cvt.u64.u32 	%rd81, %r128;
	and.b64  	%rd82, %rd81, 4092;
	add.s64 	%rd83, %rd1, %rd82;
	ld.global.u32 	%r129, [%rd83];
	shr.u32 	%r130, %r129, 16;
	xor.b32  	%r131, %r130, %r129;
	shr.u32 	%r132, %r131, 8;
	xor.b32  	%r133, %r132, %r131;
	shl.b32 	%r134, %r133, 2;
	cvt.u64.u32 	%rd84, %r134;
	and.b64  	%rd85, %rd84, 60;
	add.s64 	%rd86, %rd74, %rd85;
	ld.global.u32 	%r135, [%rd86+13600];
	xor.b32  	%r16, %r135, %r126;
	bar.sync 	0;
	@%p8 bra 	$L__BB0_11;
	ld.global.u32 	%r136, [%rd1+4096];
	add.s32 	%r137, %r136, %r4;
	and.b32  	%r138, %r137, 1023;
	st.global.u32 	[%rd1+4096], %r138;
$L__BB0_11:
	bar.sync 	0;
	and.b32  	%r139, %r16, 1;
	add.s32 	%r145, %r139, %r145;
$L__BB0_12:
	cvta.to.global.u64 	%rd87, %rd3;
	mad.lo.s32 	%r140, %r2, %r3, %r1;
	mul.wide.s32 	%rd88, %r140, 4;
	add.s64 	%rd89, %rd87, %rd88;
	ld.global.u32 	%r141, [%rd89];
	add.s32 	%r142, %r141, %r145;
	st.global.u32 	[%rd89], %r142;
	ret;

}


// ===== COMPILED SASS (sm_100) =====

	.target	sm_100

	.elftype	@"ET_EXEC"


//--------------------- .note.nv.tkinfo           --------------------------
	.section	.note.nv.tkinfo,"",@"SHT_NOTE"
	.sectionflags	@"SHF_NOTE_NV_TKINFO"
	.tkinfo
        /*0018*/ 	.word	0x00000002
        /*0030*/ 	.string	""
        /*0030*/ 	.string	"ptxas"
        /*0030*/ 	.string	"Cuda compilation tools, release 13.0, V13.0.88"
        /*0030*/ 	.string	"Build cuda_13.0.r13.0/compiler.36424714_0"
        /*0030*/ 	.string	"-arch sm_100 -m 64 "



//--------------------- .note.nv.cuinfo           --------------------------
	.section	.note.nv.cuinfo,"",@"SHT_NOTE"
	.sectionflags	@"SHF_NOTE_NV_CUINFO"
        /*0018*/ 	.short	0x0002
        /*001a*/ 	.short	0x0064
        /*001c*/ 	.short	0x0082
	.zero		2


//--------------------- .nv.info                  --------------------------
	.section	.nv.info,"",@"SHT_CUDA_INFO"
	.align	4


	//----- nvinfo : EIATTR_REGCOUNT
	.align		4
        /*0000*/ 	.byte	0x04, 0x2f
        /*0002*/ 	.short	(.L_10 - .L_9)
	.align		4
.L_9:
        /*0004*/ 	.word	index@(_Z15generate_kernelP17curandStateMtgp32iPi)
        /*0008*/ 	.word	0x0000001c


	//----- nvinfo : EIATTR_FRAME_SIZE
	.align		4
.L_10:
        /*000c*/ 	.byte	0x04, 0x11
        /*000e*/ 	.short	(.L_12 - .L_11)
	.align		4
.L_11:
        /*0010*/ 	.word	index@(_Z15generate_kernelP17curandStateMtgp32iPi)
        /*0014*/ 	.word	0x00000000


	//----- nvinfo : EIATTR_MIN_STACK_SIZE
	.align		4
.L_12:
        /*0018*/ 	.byte	0x04, 0x12
        /*001a*/ 	.short	(.L_14 - .L_13)
	.align		4
.L_13:
        /*001c*/ 	.word	index@(_Z15generate_kernelP17curandStateMtgp32iPi)
        /*0020*/ 	.word	0x00000000
.L_14:


//--------------------- .nv.compat                --------------------------
	.section	.nv.compat,"",@"SHT_CUDA_COMPAT_INFO"
	.align	4
        /*0000*/ 	.byte	0x02, 0x09, 0x00, 0x00, 0x02, 0x02, 0x01, 0x00, 0x02, 0x05, 0x05, 0x00, 0x03, 0x07, 0x01, 0x01
        /*0010*/ 	.byte	0x02, 0x03, 0x00, 0x00, 0x02, 0x06, 0x01, 0x00, 0x04, 0x0b, 0x08, 0x00, 0x09, 0x00, 0x00, 0x00
        /*0020*/ 	.byte	0x00, 0x00, 0x00, 0x00


//--------------------- .nv.info._Z15generate_kernelP17curandStateMtgp32iPi --------------------------
	.section	.nv.info._Z15generate_kernelP17curandStateMtgp32iPi,"",@"SHT_CUDA_INFO"
	.sectionflags	@""
	.align	4


	//----- nvinfo : EIATTR_CUDA_API_VERSION
	.align		4
        /*0000*/ 	.byte	0x04, 0x37
        /*0002*/ 	.short	(.L_16 - .L_15)
.L_15:
        /*0004*/ 	.word	0x00000082


	//----- nvinfo : EIATTR_KPARAM_INFO
	.align		4
.L_16:
        /*0008*/ 	.byte	0x04, 0x17
        /*000a*/ 	.short	(.L_18 - .L_17)
.L_17:
        /*000c*/ 	.word	0x00000000
        /*0010*/ 	.short	0x0002
        /*0012*/ 	.short	0x0010
        /*0014*/ 	.byte	0x00, 0xf5, 0x21, 0x00


	//----- nvinfo : EIATTR_KPARAM_INFO
	.align		4
.L_18:
        /*0018*/ 	.byte	0x04, 0x17
        /*001a*/ 	.short	(.L_20 - .L_19)
.L_19:
        /*001c*/ 	.word	0x00000000
        /*0020*/ 	.short	0x0001
        /*0022*/ 	.short	0x0008
        /*0024*/ 	.byte	0x00, 0xf0, 0x11, 0x00


	//----- nvinfo : EIATTR_KPARAM_INFO
	.align		4
.L_20:
        /*0028*/ 	.byte	0x04, 0x17
        /*002a*/ 	.short	(.L_22 - .L_21)
.L_21:
        /*002c*/ 	.word	0x00000000
        /*0030*/ 	.short	0x0000
        /*0032*/ 	.short	0x0000
        /*0034*/ 	.byte	0x00, 0xf5, 0x21, 0x00


	//----- nvinfo : EIATTR_SPARSE_MMA_MASK
	.align		4
.L_22:
        /*0038*/ 	.byte	0x03, 0x50
        /*003a*/ 	.short	0x0000


	//----- nvinfo : EIATTR_MAXREG_COUNT
	.align		4
        /*003c*/ 	.byte	0x03, 0x1b
        /*003e*/ 	.short	0x00ff


	//----- nvinfo : EIATTR_NUM_BARRIERS
	.align		4
        /*0040*/ 	.byte	0x02, 0x4c
        /*0042*/ 	.byte	0x01
	.zero		1


	//----- nvinfo : EIATTR_MERCURY_ISA_VERSION
	.align		4
        /*0044*/ 	.byte	0x03, 0x5f
        /*0046*/ 	.short	0x0101


	//----- nvinfo : EIATTR_VRC_CTA_INIT_COUNT
	.align		4
        /*0048*/ 	.byte	0x02, 0x4a
	.zero		1
	.zero		1


	//----- nvinfo : EIATTR_EXIT_INSTR_OFFSETS
	.align		4
        /*004c*/ 	.byte	0x04, 0x1c
        /*004e*/ 	.short	(.L_24 - .L_23)


	//   ....[0]....
.L_23:
        /*0050*/ 	.word	0x00000e40


	//----- nvinfo : EIATTR_CRS_STACK_SIZE
	.align		4
.L_24:
        /*0054*/ 	.byte	0x04, 0x1e
        /*0056*/ 	.short	(.L_26 - .L_25)
.L_25:
        /*0058*/ 	.word	0x00000000


	//----- nvinfo : EIATTR_CBANK_PARAM_SIZE
	.align		4
.L_26:
        /*005c*/ 	.byte	0x03, 0x19
        /*005e*/ 	.short	0x0018


	//----- nvinfo : EIATTR_PARAM_CBANK
	.align		4
        /*0060*/ 	.byte	0x04, 0x0a
        /*0062*/ 	.short	(.L_28 - .L_27)
	.align		4
.L_27:
        /*0064*/ 	.word	index@(.nv.constant0._Z15generate_kernelP17curandStateMtgp32iPi)
        /*0068*/ 	.short	0x0380
        /*006a*/ 	.short	0x0018


	//----- nvinfo : EIATTR_SW_WAR
	.align		4
.L_28:
        /*006c*/ 	.byte	0x04, 0x36
        /*006e*/ 	.short	(.L_30 - .L_29)
.L_29:
        /*0070*/ 	.word	0x00000008
.L_30:


//--------------------- .nv.callgraph             --------------------------
	.section	.nv.callgraph,"",@"SHT_CUDA_CALLGRAPH"
	.align	4
	.sectionentsize	8
	.align		4
        /*0000*/ 	.word	0x00000000
	.align		4
        /*0004*/ 	.word	0xffffffff
	.align		4
        /*0008*/ 	.word	0x00000000
	.align		4
        /*000c*/ 	.word	0xfffffffe
	.align		4
        /*0010*/ 	.word	0x00000000
	.align		4
        /*0014*/ 	.word	0xfffffffd
	.align		4
        /*0018*/ 	.word	0x00000000
	.align		4
        /*001c*/ 	.word	0xfffffffc


//--------------------- .nv.constant4             --------------------------
	.section	.nv.constant4,"a",@progbits
	.align	8
	.align		8
.nv.constant4:
        /*0000*/ 	.dword	precalc_xorwow_matrix
	.align		8
        /*0008*/ 	.dword	precalc_xorwow_offset_matrix
	.align		8
        /*0010*/ 	.dword	mrg32k3aM1
	.align		8
        /*0018*/ 	.dword	mrg32k3aM2
	.align		8
        /*0020*/ 	.dword	mrg32k3aM1SubSeq
	.align		8
        /*0028*/ 	.dword	mrg32k3aM2SubSeq
	.align		8
        /*0030*/ 	.dword	mrg32k3aM1Seq
	.align		8
        /*0038*/ 	.dword	mrg32k3aM2Seq


//--------------------- .nv.constant3             --------------------------
	.section	.nv.constant3,"a",@progbits
	.align	8
.nv.constant3:
	.type		__cr_lgamma_table,@object
	.size		__cr_lgamma_table,(.L_8 - __cr_lgamma_table)
__cr_lgamma_table:
        /*0000*/ 	.byte	0x00, 0x00, 0x00, 0x00, 0x00, 0x00, 0x00, 0x00, 0x00, 0x00, 0x00, 0x00, 0x00, 0x00, 0x00, 0x00
        /*0010*/ 	.byte	0xef, 0x39, 0xfa, 0xfe, 0x42, 0x2e, 0xe6, 0x3f, 0x02, 0x20, 0x2a, 0xfa, 0x0b, 0xab, 0xfc, 0x3f
        /*0020*/ 	.byte	0xf9, 0x2c, 0x92, 0x7c, 0xa7, 0x6c, 0x09, 0x40, 0xc9, 0x79, 0x44, 0x3c, 0x64, 0x26, 0x13, 0x40
        /*0030*/ 	.byte	0xca, 0x01, 0xcf, 0x3a, 0x27, 0x51, 0x1a, 0x40, 0x30, 0xcc, 0x2d, 0xf3, 0xe1, 0x0c, 0x21, 0x40
        /*0040*/ 	.byte	0x0d, 0xb7, 0xfc, 0x82, 0x8e, 0x35, 0x25, 0x40
.L_8:


//--------------------- .text._Z15generate_kernelP17curandStateMtgp32iPi --------------------------
	.section	.text._Z15generate_kernelP17curandStateMtgp32iPi,"ax",@progbits
	.align	128
        .global         _Z15generate_kernelP17curandStateMtgp32iPi
        .type           _Z15generate_kernelP17curandStateMtgp32iPi,@function
        .size           _Z15generate_kernelP17curandStateMtgp32iPi,(.L_x_6 - _Z15generate_kernelP17curandStateMtgp32iPi)
        .other          _Z15generate_kernelP17curandStateMtgp32iPi,@"STO_CUDA_ENTRY STV_DEFAULT"
_Z15generate_kernelP17curandStateMtgp32iPi:
.text._Z15generate_kernelP17curandStateMtgp32iPi:
[----:B------:R-:W-:Y:S01]  /*0000*/  LDC R1, c[0x0][0x37c] ;  /* 0x0000df00ff017b82 */ /* 0x000fe20000000800 */
[----:B------:R-:W0:Y:S01]  /*0010*/  LDCU UR7, c[0x0][0x388] ;  /* 0x00007100ff0777ac */ /* 0x000e220008000800 */
[----:B------:R-:W1:Y:S01]  /*0020*/  S2R R0, SR_TID.X ;  /* 0x0000000000007919 */ /* 0x000e620000002100 */
[----:B------:R-:W-:Y:S01]  /*0030*/  IMAD.MOV.U32 R4, RZ, RZ, RZ ;  /* 0x000000ffff047224 */ /* 0x000fe200078e00ff */
[----:B------:R-:W2:Y:S01]  /*0040*/  LDCU.64 UR8, c[0x0][0x358] ;  /* 0x00006b00ff0877ac */ /* 0x000ea20008000a00 */
[----:B------:R-:W3:Y:S01]  /*0050*/  S2R R5, SR_CTAID.X ;  /* 0x0000000000057919 */ /* 0x000ee20000002500 */
[----:B------:R-:W4:Y:S01]  /*0060*/  LDCU UR10, c[0x0][0x360] ;  /* 0x00006c00ff0a77ac */ /* 0x000f220008000800 */
[----:B0-----:R-:W-:-:S09]  /*0070*/  UISETP.GE.AND UP0, UPT, UR7, 0x1, UPT ;  /* 0x000000010700788c */ /* 0x001fd2000bf06270 */
[----:B--2-4-:R-:W-:Y:S05]  /*0080*/  BRA.U !UP0, `(.L_x_0) ;  /* 0x0000000d08547547 */ /* 0x014fea000b800000 */
[----:B------:R-:W1:Y:S01]  /*0090*/  S2R R7, SR_TID.Y ;  /* 0x0000000000077919 */ /* 0x000e620000002200 */
[----:B------:R-:W0:Y:S01]  /*00a0*/  LDCU UR4, c[0x0][0x368] ;  /* 0x00006d00ff0477ac */ /* 0x000e220008000800 */
[----:B------:R-:W3:Y:S01]  /*00b0*/  LDC.64 R2, c[0x0][0x380] ;  /* 0x0000e000ff027b82 */ /* 0x000ee20000000a00 */
[----:B------:R-:W2:Y:S01]  /*00c0*/  S2R R4, SR_TID.Z ;  /* 0x0000000000047919 */ /* 0x000ea20000002300 */
[----:B------:R-:W0:Y:S01]  /*00d0*/  LDCU UR6, c[0x0][0x364] ;  /* 0x00006c80ff0677ac */ /* 0x000e220008000800 */
[----:B------:R-:W4:Y:S01]  /*00e0*/  LDCU UR5, c[0x0][0x388] ;  /* 0x00007100ff0577ac */ /* 0x000f220008000800 */
[----:B------:R-:W-:Y:S02]  /*00f0*/  UISETP.NE.AND UP1, UPT, UR7, 0x1, UPT ;  /* 0x000000010700788c */ /* 0x000fe4000bf25270 */
[----:B0-----:R-:W-:Y:S01]  /*0100*/  UIMAD UR4, UR4, UR6, URZ ;  /* 0x00000006040472a4 */ /* 0x001fe2000f8e02ff */
[----:B---3--:R-:W-:Y:S01]  /*0110*/  IMAD.WIDE.U32 R2, R5, 0x1010, R2 ;  /* 0x0000101005027825 */ /* 0x008fe200078e0002 */
[----:B----4-:R-:W-:-:S04]  /*0120*/  ULOP3.LUT UR5, UR5, 0x1, URZ, 0xc0, !UPT ;  /* 0x0000000105057892 */ /* 0x010fc8000f8ec0ff */
[----:B------:R-:W-:Y:S01]  /*0130*/  UISETP.NE.U32.AND UP0, UPT, UR5, 0x1, UPT ;  /* 0x000000010500788c */ /* 0x000fe2000bf05070 */
[----:B-1----:R-:W-:-:S04]  /*0140*/  IMAD R7, R7, UR10, R0 ;  /* 0x0000000a07077c24 */ /* 0x002fc8000f8e0200 */
[----:B--2---:R-:W-:Y:S01]  /*0150*/  IMAD R7, R4, UR4, R7 ;  /* 0x0000000404077c24 */ /* 0x004fe2000f8e0207 */
[----:B------:R-:W-:Y:S01]  /*0160*/  UIMAD UR4, UR4, UR10, URZ ;  /* 0x0000000a040472a4 */ /* 0x000fe2000f8e02ff */
[----:B------:R-:W-:Y:S01]  /*0170*/  IMAD.MOV.U32 R4, RZ, RZ, RZ ;  /* 0x000000ffff047224 */ /* 0x000fe200078e00ff */
[----:B------:R-:W-:Y:S10]  /*0180*/  BRA.U !UP1, `(.L_x_1) ;  /* 0x0000000909087547 */ /* 0x000ff4000b800000 */
[----:B------:R-:W-:Y:S01]  /*0190*/  ULOP3.LUT UR5, UR7, 0x7ffffffe, URZ, 0xc0, !UPT ;  /* 0x7ffffffe07057892 */ /* 0x000fe2000f8ec0ff */
[----:B------:R-:W-:-:S03]  /*01a0*/  IMAD.MOV.U32 R4, RZ, RZ, RZ ;  /* 0x000000ffff047224 */ /* 0x000fc600078e00ff */
[----:B------:R-:W-:-:S12]  /*01b0*/  UIADD3 UR5, UPT, UPT, -UR5, URZ, URZ ;  /* 0x000000ff05057290 */ /* 0x000fd8000fffe1ff */
.L_x_2:
[----:B0-----:R-:W2:Y:S04]  /*01c0*/  LDG.E.64 R8, desc[UR8][R2.64+0x1008] ;  /* 0x0010080802087981 */ /* 0x001ea8000c1e1b00 */
[----:B------:R-:W2:Y:S02]  /*01d0*/  LDG.E.64 R12, desc[UR8][R2.64+0x1000] ;  /* 0x00100008020c7981 */ /* 0x000ea4000c1e1b00 */
[----:B--2---:R-:W-:Y:S02]  /*01e0*/  IMAD.WIDE R10, R13, 0x4, R8 ;  /* 0x000000040d0a7825 */ /* 0x004fe400078e0208 */
[----:B------:R-:W2:Y:S04]  /*01f0*/  LDG.E R8, desc[UR8][R8.64+0x9f60] ;  /* 0x009f600808087981 */ /* 0x000ea8000c1e1900 */
[----:B------:R-:W3:Y:S01]  /*0200*/  LDG.E R14, desc[UR8][R10.64] ;  /* 0x000000080a0e7981 */ /* 0x000ee2000c1e1900 */
[----:B------:R-:W-:-:S03]  /*0210*/  IMAD.IADD R15, R7, 0x1, R12 ;  /* 0x00000001070f7824 */ /* 0x000fc600078e020c */
[----:B------:R-:W4:Y:S01]  /*0220*/  LDG.E R23, desc[UR8][R10.64+0x9c40] ;  /* 0x009c40080a177981 */ /* 0x000f22000c1e1900 */
[----:B------:R-:W-:-:S03]  /*0230*/  IMAD.SHL.U32 R6, R15, 0x4, RZ ;  /* 0x000000040f067824 */ /* 0x000fc600078e00ff */
[----:B------:R-:W5:Y:S02]  /*0240*/  LDG.E R21, desc[UR8][R10.64+0x9920] ;  /* 0x009920080a157981 */ /* 0x000f64000c1e1900 */
[----:B------:R-:W-:-:S04]  /*0250*/  LOP3.LUT R17, R6, 0xffc, RZ, 0xc0, !PT ;  /* 0x00000ffc06117812 */ /* 0x000fc800078ec0ff */
[----:B------:R-:W-:-:S05]  /*0260*/  IADD3 R16, P0, PT, R2, R17, RZ ;  /* 0x0000001102107210 */ /* 0x000fca0007f1e0ff */
[----:B------:R-:W-:-:S05]  /*0270*/  IMAD.X R17, RZ, RZ, R3, P0 ;  /* 0x000000ffff117224 */ /* 0x000fca00000e0603 */
[----:B------:R-:W2:Y:S01]  /*0280*/  LDG.E R16, desc[UR8][R16.64] ;  /* 0x0000000810107981 */ /* 0x000ea2000c1e1900 */
[----:B---3--:R-:W-:Y:S02]  /*0290*/  IMAD.IADD R12, R14, 0x1, R15 ;  /* 0x000000010e0c7824 */ /* 0x008fe400078e020f */
[----:B------:R-:W-:Y:S02]  /*02a0*/  VIADD R14, R6, 0x4 ;  /* 0x00000004060e7836 */ /* 0x000fe40000000000 */
[----:B------:R-:W-:-:S03]  /*02b0*/  IMAD.SHL.U32 R12, R12, 0x4, RZ ;  /* 0x000000040c0c7824 */ /* 0x000fc600078e00ff */
[----:B------:R-:W-:Y:S02]  /*02c0*/  LOP3.LUT R19, R14, 0xffc, RZ, 0xc0, !PT ;  /* 0x00000ffc0e137812 */ /* 0x000fe400078ec0ff */
[----:B------:R-:W-:Y:S02]  /*02d0*/  LOP3.LUT R15, R12, 0xffc, RZ, 0xc0, !PT ;  /* 0x00000ffc0c0f7812 */ /* 0x000fe400078ec0ff */
[C---:B------:R-:W-:Y:S02]  /*02e0*/  IADD3 R18, P1, PT, R2.reuse, R19, RZ ;  /* 0x0000001302127210 */ /* 0x040fe40007f3e0ff */
[----:B------:R-:W-:-:S03]  /*02f0*/  IADD3 R14, P0, PT, R2, R15, RZ ;  /* 0x0000000f020e7210 */ /* 0x000fc60007f1e0ff */
[--C-:B------:R-:W-:Y:S02]  /*0300*/  IMAD.X R19, RZ, RZ, R3.reuse, P1 ;  /* 0x000000ffff137224 */ /* 0x100fe400008e0603 */
[----:B------:R-:W-:-:S04]  /*0310*/  IMAD.X R15, RZ, RZ, R3, P0 ;  /* 0x000000ffff0f7224 */ /* 0x000fc800000e0603 */
[----:B------:R-:W2:Y:S04]  /*0320*/  LDG.E R19, desc[UR8][R18.64] ;  /* 0x0000000812137981 */ /* 0x000ea8000c1e1900 */
[----:B------:R-:W4:Y:S01]  /*0330*/  LDG.E R14, desc[UR8][R14.64] ;  /* 0x000000080e0e7981 */ /* 0x000f22000c1e1900 */
[----:B--2---:R-:W-:Y:S02]  /*0340*/  LOP3.LUT R20, R19, R8, R16, 0x78, !PT ;  /* 0x0000000813147212 */ /* 0x004fe400078e7810 */
[----:B----4-:R-:W-:Y:S02]  /*0350*/  SHF.R.U32.HI R23, RZ, R23, R14 ;  /* 0x00000017ff177219 */ /* 0x010fe4000001160e */
[----:B-----5:R-:W-:-:S04]  /*0360*/  SHF.L.U32 R21, R20, R21, RZ ;  /* 0x0000001514157219 */ /* 0x020fc800000006ff */
[----:B------:R-:W-:Y:S01]  /*0370*/  LOP3.LUT R21, R20, R23, R21, 0x96, !PT ;  /* 0x0000001714157212 */ /* 0x000fe200078e9615 */
[----:B------:R-:W-:-:S04]  /*0380*/  IMAD.WIDE R16, R13, 0x3c, R10 ;  /* 0x0000003c0d107825 */ /* 0x000fc800078e020a */
[----:B------:R-:W-:-:S05]  /*0390*/  IMAD.SHL.U32 R20, R21, 0x4, RZ ;  /* 0x0000000415147824 */ /* 0x000fca00078e00ff */
[----:B------:R-:W-:-:S04]  /*03a0*/  LOP3.LUT R13, R20, 0x3c, RZ, 0xc0, !PT ;  /* 0x0000003c140d7812 */ /* 0x000fc800078ec0ff */
[----:B------:R-:W-:-:S05]  /*03b0*/  IADD3 R8, P0, PT, R16, R13, RZ ;  /* 0x0000000d10087210 */ /* 0x000fca0007f1e0ff */
[----:B------:R-:W-:-:S05]  /*03c0*/  IMAD.X R9, RZ, RZ, R17, P0 ;  /* 0x000000ffff097224 */ /* 0x000fca00000e0611 */
[----:B------:R-:W2:Y:S01]  /*03d0*/  LDG.E R8, desc[UR8][R8.64+0x320] ;  /* 0x0003200808087981 */ /* 0x000ea2000c1e1900 */
[----:B------:R-:W-:Y:S02]  /*03e0*/  VIADD R6, R6, 0x57c ;  /* 0x0000057c06067836 */ /* 0x000fe40000000000 */
[----:B------:R-:W-:-:S03]  /*03f0*/  VIADD R12, R12, 0xfffffffc ;  /* 0xfffffffc0c0c7836 */ /* 0x000fc60000000000 */
[----:B------:R-:W-:Y:S02]  /*0400*/  LOP3.LUT R11, R6, 0xffc, RZ, 0xc0, !PT ;  /* 0x00000ffc060b7812 */ /* 0x000fe400078ec0ff */
[----:B------:R-:W-:Y:S02]  /*0410*/  LOP3.LUT R13, R12, 0xffc, RZ, 0xc0, !PT ;  /* 0x00000ffc0c0d7812 */ /* 0x000fe400078ec0ff */
[C---:B------:R-:W-:Y:S02]  /*0420*/  IADD3 R10, P0, PT, R2.reuse, R11, RZ ;  /* 0x0000000b020a7210 */ /* 0x040fe40007f1e0ff */
[----:B------:R-:W-:-:S03]  /*0430*/  IADD3 R12, P1, PT, R2, R13, RZ ;  /* 0x0000000d020c7210 */ /* 0x000fc60007f3e0ff */
[--C-:B------:R-:W-:Y:S02]  /*0440*/  IMAD.X R11, RZ, RZ, R3.reuse, P0 ;  /* 0x000000ffff0b7224 */ /* 0x100fe400000e0603 */
[----:B------:R-:W-:Y:S01]  /*0450*/  IMAD.X R13, RZ, RZ, R3, P1 ;  /* 0x000000ffff0d7224 */ /* 0x000fe200008e0603 */
[----:B--2---:R-:W-:-:S05]  /*0460*/  LOP3.LUT R6, R21, R8, RZ, 0x3c, !PT ;  /* 0x0000000815067212 */ /* 0x004fca00078e3cff */
[----:B------:R0:W-:Y:S04]  /*0470*/  STG.E desc[UR8][R10.64], R6 ;  /* 0x000000060a007986 */ /* 0x0001e8000c101908 */
[----:B------:R-:W2:Y:S01]  /*0480*/  LDG.E R12, desc[UR8][R12.64] ;  /* 0x000000080c0c7981 */ /* 0x000ea2000c1e1900 */
[----:B------:R-:W-:Y:S02]  /*0490*/  ISETP.NE.AND P0, PT, R7, RZ, PT ;  /* 0x000000ff0700720c */ /* 0x000fe40003f05270 */
[----:B--2---:R-:W-:-:S04]  /*04a0*/  SHF.R.U32.HI R9, RZ, 0x10, R12 ;  /* 0x00000010ff097819 */ /* 0x004fc8000001160c */
[----:B------:R-:W-:-:S04]  /*04b0*/  LOP3.LUT R9, R9, R12, RZ, 0x3c, !PT ;  /* 0x0000000c09097212 */ /* 0x000fc800078e3cff */
[----:B------:R-:W-:-:S04]  /*04c0*/  SHF.R.U32.HI R8, RZ, 0x8, R9 ;  /* 0x00000008ff087819 */ /* 0x000fc80000011609 */
[----:B------:R-:W-:-:S05]  /*04d0*/  LOP3.LUT R8, R8, R9, RZ, 0x3c, !PT ;  /* 0x0000000908087212 */ /* 0x000fca00078e3cff */
[----:B------:R-:W-:-:S05]  /*04e0*/  IMAD.SHL.U32 R8, R8, 0x4, RZ ;  /* 0x0000000408087824 */ /* 0x000fca00078e00ff */
[----:B------:R-:W-:-:S04]  /*04f0*/  LOP3.LUT R15, R8, 0x3c, RZ, 0xc0, !PT ;  /* 0x0000003c080f7812 */ /* 0x000fc800078ec0ff */
[----:B------:R-:W-:-:S05]  /*0500*/  IADD3 R14, P1, PT, R16, R15, RZ ;  /* 0x0000000f100e7210 */ /* 0x000fca0007f3e0ff */
[----:B------:R-:W-:-:S05]  /*0510*/  IMAD.X R15, RZ, RZ, R17, P1 ;  /* 0x000000ffff0f7224 */ /* 0x000fca00008e0611 */
[----:B------:R1:W2:Y:S01]  /*0520*/  LDG.E R21, desc[UR8][R14.64+0x3520] ;  /* 0x003520080e157981 */ /* 0x0002a2000c1e1900 */
[----:B------:R-:W-:Y:S06]  /*0530*/  BAR.SYNC.DEFER_BLOCKING 0x0 ;  /* 0x0000000000007b1d */ /* 0x000fec0000010000 */
[----:B------:R-:W3:Y:S02]  /*0540*/  @!P0 LDG.E R8, desc[UR8][R2.64+0x1000] ;  /* 0x0010000802088981 */ /* 0x000ee4000c1e1900 */
[----:B---3--:R-:W-:-:S05]  /*0550*/  @!P0 VIADD R8, R8, UR4 ;  /* 0x0000000408088c36 */ /* 0x008fca0008000000 */
[----:B------:R-:W-:-:S05]  /*0560*/  @!P0 LOP3.LUT R17, R8, 0x3ff, RZ, 0xc0, !PT ;  /* 0x000003ff08118812 */ /* 0x000fca00078ec0ff */
[----:B------:R3:W-:Y:S01]  /*0570*/  @!P0 STG.E desc[UR8][R2.64+0x1000], R17 ;  /* 0x0010001102008986 */ /* 0x0007e2000c101908 */
[----:B------:R-:W-:Y:S06]  /*0580*/  BAR.SYNC.DEFER_BLOCKING 0x0 ;  /* 0x0000000000007b1d */ /* 0x000fec0000010000 */
[----:B------:R-:W4:Y:S04]  /*0590*/  LDG.E.64 R12, desc[UR8][R2.64+0x1008] ;  /* 0x00100808020c7981 */ /* 0x000f28000c1e1b00 */
[----:B0-----:R-:W4:Y:S02]  /*05a0*/  LDG.E.64 R10, desc[UR8][R2.64+0x1000] ;  /* 0x00100008020a7981 */ /* 0x001f24000c1e1b00 */
[----:B----4-:R-:W-:-:S02]  /*05b0*/  IMAD.WIDE R8, R11, 0x4, R12 ;  /* 0x000000040b087825 */ /* 0x010fc400078e020c */
[----:B------:R-:W4:Y:S04]  /*05c0*/  LDG.E R12, desc[UR8][R12.64+0x9f60] ;  /* 0x009f60080c0c7981 */ /* 0x000f28000c1e1900 */
[----:B------:R-:W5:Y:S01]  /*05d0*/  LDG.E R16, desc[UR8][R8.64] ;  /* 0x0000000808107981 */ /* 0x000f62000c1e1900 */
[----:B-1----:R-:W-:-:S03]  /*05e0*/  IMAD.IADD R15, R7, 0x1, R10 ;  /* 0x00000001070f7824 */ /* 0x002fc600078e020a */
[----:B------:R-:W2:Y:S01]  /*05f0*/  LDG.E R25, desc[UR8][R8.64+0x9c40] ;  /* 0x009c400808197981 */ /* 0x000ea2000c1e1900 */
[----:B------:R-:W-:-:S03]  /*0600*/  IMAD.SHL.U32 R10, R15, 0x4, RZ ;  /* 0x000000040f0a7824 */ /* 0x000fc600078e00ff */
[----:B------:R-:W2:Y:S01]  /*0610*/  LDG.E R23, desc[UR8][R8.64+0x9920] ;  /* 0x0099200808177981 */ /* 0x000ea2000c1e1900 */
[----:B------:R-:W-:-:S05]  /*0620*/  VIADD R14, R10, 0x4 ;  /* 0x000000040a0e7836 */ /* 0x000fca0000000000 */
[----:B---3--:R-:W-:Y:S01]  /*0630*/  LOP3.LUT R17, R14, 0xffc, RZ, 0xc0, !PT ;  /* 0x00000ffc0e117812 */ /* 0x008fe200078ec0ff */
[----:B-----5:R-:W-:Y:S01]  /*0640*/  IMAD.IADD R16, R16, 0x1, R15 ;  /* 0x0000000110107824 */ /* 0x020fe200078e020f */
[----:B------:R-:W-:-:S03]  /*0650*/  LOP3.LUT R15, R10, 0xffc, RZ, 0xc0, !PT ;  /* 0x00000ffc0a0f7812 */ /* 0x000fc600078ec0ff */
[----:B------:R-:W-:Y:S01]  /*0660*/  IMAD.SHL.U32 R20, R16, 0x4, RZ ;  /* 0x0000000410147824 */ /* 0x000fe200078e00ff */
[C---:B------:R-:W-:Y:S02]  /*0670*/  IADD3 R14, P2, PT, R2.reuse, R15, RZ ;  /* 0x0000000f020e7210 */ /* 0x040fe40007f5e0ff */
[----:B------:R-:W-:Y:S02]  /*0680*/  IADD3 R16, P1, PT, R2, R17, RZ ;  /* 0x0000001102107210 */ /* 0x000fe40007f3e0ff */
[----:B------:R-:W-:Y:S01]  /*0690*/  LOP3.LUT R19, R20, 0xffc, RZ, 0xc0, !PT ;  /* 0x00000ffc14137812 */ /* 0x000fe200078ec0ff */
[--C-:B------:R-:W-:Y:S02]  /*06a0*/  IMAD.X R15, RZ, RZ, R3.reuse, P2 ;  /* 0x000000ffff0f7224 */ /* 0x100fe400010e0603 */
[--C-:B------:R-:W-:Y:S01]  /*06b0*/  IMAD.X R17, RZ, RZ, R3.reuse, P1 ;  /* 0x000000ffff117224 */ /* 0x100fe200008e0603 */
[----:B------:R-:W-:Y:S02]  /*06c0*/  IADD3 R18, P2, PT, R2, R19, RZ ;  /* 0x0000001302127210 */ /* 0x000fe40007f5e0ff */
[----:B------:R-:W4:Y:S03]  /*06d0*/  LDG.E R14, desc[UR8][R14.64] ;  /* 0x000000080e0e7981 */ /* 0x000f26000c1e1900 */
[----:B------:R-:W-:Y:S01]  /*06e0*/  IMAD.X R19, RZ, RZ, R3, P2 ;  /* 0x000000ffff137224 */ /* 0x000fe200010e0603 */
[----:B------:R-:W4:Y:S04]  /*06f0*/  LDG.E R17, desc[UR8][R16.64] ;  /* 0x0000000810117981 */ /* 0x000f28000c1e1900 */
[----:B------:R-:W2:Y:S01]  /*0700*/  LDG.E R18, desc[UR8][R18.64] ;  /* 0x0000000812127981 */ /* 0x000ea2000c1e1900 */
[----:B----4-:R-:W-:-:S02]  /*0710*/  LOP3.LUT R22, R17, R12, R14, 0x78, !PT ;  /* 0x0000000c11167212 */ /* 0x010fc400078e780e */
[----:B--2---:R-:W-:Y:S02]  /*0720*/  SHF.R.U32.HI R25, RZ, R25, R18 ;  /* 0x00000019ff197219 */ /* 0x004fe40000011612 */
[----:B------:R-:W-:-:S04]  /*0730*/  SHF.L.U32 R23, R22, R23, RZ ;  /* 0x0000001716177219 */ /* 0x000fc800000006ff */
        /* <DEDUP_REMOVED lines=17> */
[----:B------:R-:W2:Y:S02]  /*0850*/  LDG.E R10, desc[UR8][R10.64] ;  /* 0x000000080a0a7981 */ /* 0x000ea4000c1e1900 */
        /* <DEDUP_REMOVED lines=8> */
[----:B------:R-:W2:Y:S01]  /*08e0*/  LDG.E R12, desc[UR8][R12.64+0x3520] ;  /* 0x003520080c0c7981 */ /* 0x000ea2000c1e1900 */
[----:B------:R-:W-:Y:S06]  /*08f0*/  BAR.SYNC.DEFER_BLOCKING 0x0 ;  /* 0x0000000000007b1d */ /* 0x000fec0000010000 */
[----:B0-----:R-:W3:Y:S01]  /*0900*/  @!P0 LDG.E R8, desc[UR8][R2.64+0x1000] ;  /* 0x0010000802088981 */ /* 0x001ee2000c1e1900 */
[----:B------:R-:W-:-:S04]  /*0910*/  UIADD3 UR5, UPT, UPT, UR5, 0x2, URZ ;  /* 0x0000000205057890 */ /* 0x000fc8000fffe0ff */
[----:B------:R-:W-:Y:S01]  /*0920*/  UISETP.NE.AND UP1, UPT, UR5, URZ, UPT ;  /* 0x000000ff0500728c */ /* 0x000fe2000bf25270 */
[----:B------:R-:W-:Y:S02]  /*0930*/  LOP3.LUT R21, R21, 0x1, R6, 0x48, !PT ;  /* 0x0000000115157812 */ /* 0x000fe400078e4806 */
[----:B--2---:R-:W-:Y:S01]  /*0940*/  LOP3.LUT R23, R12, 0x1, R23, 0x48, !PT ;  /* 0x000000010c177812 */ /* 0x004fe200078e4817 */
[----:B---3--:R-:W-:-:S05]  /*0950*/  @!P0 VIADD R8, R8, UR4 ;  /* 0x0000000408088c36 */ /* 0x008fca0008000000 */
[----:B------:R-:W-:-:S05]  /*0960*/  @!P0 LOP3.LUT R9, R8, 0x3ff, RZ, 0xc0, !PT ;  /* 0x000003ff08098812 */ /* 0x000fca00078ec0ff */
[----:B------:R0:W-:Y:S01]  /*0970*/  @!P0 STG.E desc[UR8][R2.64+0x1000], R9 ;  /* 0x0010000902008986 */ /* 0x0001e2000c101908 */
[----:B------:R-:W-:Y:S01]  /*0980*/  IADD3 R4, PT, PT, R23, R21, R4 ;  /* 0x0000001517047210 */ /* 0x000fe20007ffe004 */
[----:B------:R-:W-:Y:S06]  /*0990*/  BAR.SYNC.DEFER_BLOCKING 0x0 ;  /* 0x0000000000007b1d */ /* 0x000fec0000010000 */
[----:B------:R-:W-:Y:S05]  /*09a0*/  BRA.U UP1, `(.L_x_2) ;  /* 0xfffffff901047547 */ /* 0x000fea000b83ffff */
.L_x_1:
[----:B------:R-:W-:Y:S05]  /*09b0*/  BRA.U UP0, `(.L_x_0) ;  /* 0x0000000500087547 */ /* 0x000fea000b800000 */
        /* <DEDUP_REMOVED lines=8> */
[----:B------:R-:W4:Y:S02]  /*0a40*/  LDG.E R21, desc[UR8][R10.64+0x9920] ;  /* 0x009920080a157981 */ /* 0x000f24000c1e1900 */
        /* <DEDUP_REMOVED lines=36> */
[----:B------:R-:W-:Y:S01]  /*0c90*/  BSSY.RECONVERGENT B0, `(.L_x_3) ;  /* 0x0000011000007945 */ /* 0x000fe20003800200 */
[----:B--2---:R-:W-:-:S04]  /*0ca0*/  SHF.R.U32.HI R9, RZ, 0x10, R12 ;  /* 0x00000010ff097819 */ /* 0x004fc8000001160c */
[----:B------:R-:W-:-:S04]  /*0cb0*/  LOP3.LUT R9, R9, R12, RZ, 0x3c, !PT ;  /* 0x0000000c09097212 */ /* 0x000fc800078e3cff */
[----:B------:R-:W-:-:S04]  /*0cc0*/  SHF.R.U32.HI R6, RZ, 0x8, R9 ;  /* 0x00000008ff067819 */ /* 0x000fc80000011609 */
[----:B------:R-:W-:-:S05]  /*0cd0*/  LOP3.LUT R6, R6, R9, RZ, 0x3c, !PT ;  /* 0x0000000906067212 */ /* 0x000fca00078e3cff */
[----:B------:R-:W-:-:S05]  /*0ce0*/  IMAD.SHL.U32 R6, R6, 0x4, RZ ;  /* 0x0000000406067824 */ /* 0x000fca00078e00ff */
[----:B------:R-:W-:-:S04]  /*0cf0*/  LOP3.LUT R9, R6, 0x3c, RZ, 0xc0, !PT ;  /* 0x0000003c06097812 */ /* 0x000fc800078ec0ff */
[----:B------:R-:W-:-:S05]  /*0d00*/  IADD3 R8, P0, PT, R16, R9, RZ ;  /* 0x0000000910087210 */ /* 0x000fca0007f1e0ff */
[----:B------:R-:W-:Y:S01]  /*0d10*/  IMAD.X R9, RZ, RZ, R17, P0 ;  /* 0x000000ffff097224 */ /* 0x000fe200000e0611 */
[----:B------:R-:W-:-:S04]  /*0d20*/  ISETP.NE.AND P0, PT, R7, RZ, PT ;  /* 0x000000ff0700720c */ /* 0x000fc80003f05270 */
[----:B------:R0:W5:Y:S01]  /*0d30*/  LDG.E R8, desc[UR8][R8.64+0x3520] ;  /* 0x0035200808087981 */ /* 0x000162000c1e1900 */
[----:B------:R-:W-:Y:S08]  /*0d40*/  BAR.SYNC.DEFER_BLOCKING 0x0 ;  /* 0x0000000000007b1d */ /* 0x000ff00000010000 */
[----:B------:R-:W-:Y:S05]  /*0d50*/  @P0 BRA `(.L_x_4) ;  /* 0x0000000000100947 */ /* 0x000fea0003800000 */
[----:B------:R-:W2:Y:S02]  /*0d60*/  LDG.E R6, desc[UR8][R2.64+0x1000] ;  /* 0x0010000802067981 */ /* 0x000ea4000c1e1900 */
[----:B--2---:R-:W-:-:S05]  /*0d70*/  VIADD R6, R6, UR4 ;  /* 0x0000000406067c36 */ /* 0x004fca0008000000 */
[----:B------:R-:W-:-:S05]  /*0d80*/  LOP3.LUT R7, R6, 0x3ff, RZ, 0xc0, !PT ;  /* 0x000003ff06077812 */ /* 0x000fca00078ec0ff */
[----:B------:R1:W-:Y:S02]  /*0d90*/  STG.E desc[UR8][R2.64+0x1000], R7 ;  /* 0x0010000702007986 */ /* 0x0003e4000c101908 */
.L_x_4:
[----:B------:R-:W-:Y:S05]  /*0da0*/  BSYNC.RECONVERGENT B0 ;  /* 0x0000000000007941 */ /* 0x000fea0003800200 */
.L_x_3:
[----:B------:R-:W-:Y:S01]  /*0db0*/  BAR.SYNC.DEFER_BLOCKING 0x0 ;  /* 0x0000000000007b1d */ /* 0x000fe20000010000 */
[----:B0----5:R-:W-:-:S05]  /*0dc0*/  LOP3.LUT R21, R8, 0x1, R21, 0x48, !PT ;  /* 0x0000000108157812 */ /* 0x021fca00078e4815 */
[----:B------:R-:W-:-:S07]  /*0dd0*/  IMAD.IADD R4, R4, 0x1, R21 ;  /* 0x0000000104047824 */ /* 0x000fce00078e0215 */
.L_x_0:
[----:B01----:R-:W0:Y:S01]  /*0de0*/  LDC.64 R2, c[0x0][0x390] ;  /* 0x0000e400ff027b82 */ /* 0x003e220000000a00 */
[----:B---3--:R-:W-:-:S04]  /*0df0*/  IMAD R5, R5, UR10, R0 ;  /* 0x0000000a05057c24 */ /* 0x008fc8000f8e0200 */
[----:B0-----:R-:W-:-:S05]  /*0e00*/  IMAD.WIDE R2, R5, 0x4, R2 ;  /* 0x0000000405027825 */ /* 0x001fca00078e0202 */
[----:B------:R-:W2:Y:S02]  /*0e10*/  LDG.E R5, desc[UR8][R2.64] ;  /* 0x0000000802057981 */ /* 0x000ea4000c1e1900 */
[----:B--2---:R-:W-:-:S05]  /*0e20*/  IMAD.IADD R5, R5, 0x1, R4 ;  /* 0x0000000105057824 */ /* 0x004fca00078e0204 */
[----:B------:R-:W-:Y:S01]  /*0e30*/  STG.E desc[UR8][R2.64], R5 ;  /* 0x0000000502007986 */ /* 0x000fe2000c101908 */
[----:B------:R-:W-:Y:S05]  /*0e40*/  EXIT ;  /* 0x000000000000794d */ /* 0x000fea0003800000 */
.L_x_5:
[----:B------:R-:W-:-:S00]  /*0e50*/  BRA `(.L_x_5) ;  /* 0xfffffffc00fc7947 */ /* 0x000fc0000383ffff */
[----:B------:R-:W-:-:S00]  /*0e60*/  NOP ;  /* 0x0000000000007918 */ /* 0x000fc00000000000 */
        /* <DEDUP_REMOVED lines=9> */
.L_x_6:


//--------------------- .nv.global.init           --------------------------
	.section	.nv.global.init,"aw",@progbits
	.align	4
.nv.global.init:
	.type		mrg32k3aM1SubSeq,@object
	.size		mrg32k3aM1SubSeq,(mrg32k3aM2SubSeq - mrg32k3aM1SubSeq)
mrg32k3aM1SubSeq:
        /*0000*/ 	.byte	0x0b, 0xcc, 0xee, 0x04, 0x73, 0x29, 0x8b, 0x6f, 0xf6, 0x53, 0x03, 0xf6, 0x23, 0xf6, 0xea, 0xda
        /* <DEDUP_REMOVED lines=125> */
	.type		mrg32k3aM2SubSeq,@object
	.size		mrg32k3aM2SubSeq,(mrg32k3aM1 - mrg32k3aM2SubSeq)
mrg32k3aM2SubSeq:
        /* <DEDUP_REMOVED lines=126> */
	.type		mrg32k3aM1,@object
	.size		mrg32k3aM1,(mrg32k3aM1Seq - mrg32k3aM1)
mrg32k3aM1:
        /* <DEDUP_REMOVED lines=144> */
	.type		mrg32k3aM1Seq,@object
	.size		mrg32k3aM1Seq,(mrg32k3aM2 - mrg32k3aM1Seq)
mrg32k3aM1Seq:
        /* <DEDUP_REMOVED lines=144> */
	.type		mrg32k3aM2,@object
	.size		mrg32k3aM2,(mrg32k3aM2Seq - mrg32k3aM2)
mrg32k3aM2:
        /* <DEDUP_REMOVED lines=144> */
	.type		mrg32k3aM2Seq,@object
	.size		mrg32k3aM2Seq,(precalc_xorwow_matrix - mrg32k3aM2Seq)
mrg32k3aM2Seq:
        /* <DEDUP_REMOVED lines=144> */
	.type		precalc_xorwow_matrix,@object
	.size		precalc_xorwow_matrix,(precalc_xorwow_offset_matrix - precalc_xorwow_matrix)
precalc_xorwow_matrix:
        /* <DEDUP_REMOVED lines=6400> */
	.type		precalc_xorwow_offset_matrix,@object
	.size		precalc_xorwow_offset_matrix,(.L_1 - precalc_xorwow_offset_matrix)
precalc_xorwow_offset_matrix:
        /* <DEDUP_REMOVED lines=6400> */
.L_1:


//--------------------- .nv.shared.reserved.0     --------------------------
	.section	.nv.shared.reserved.0,"aw",@nobits
	.weak		__nv_reservedSMEM_offset_0_alias
	.size		__nv_reservedSMEM_offset_0_alias, 0, 64
	.other		__nv_reservedSMEM_offset_0_alias,@"STO_CUDA_RESERVED_SHARED STV_DEFAULT"
__nv_reservedSMEM_offset_0_alias:
	.zero		0
	.zero		64


//--------------------- .nv.constant0._Z15generate_kernelP17curandStateMtgp32iPi --------------------------
	.section	.nv.constant0._Z15generate_kernelP17curandStateMtgp32iPi,"a",@progbits
	.sectionflags	@""
	.align	4
.nv.constant0._Z15generate_kernelP17curandStateMtgp32iPi:
	.zero		920


//--------------------- SYMBOLS --------------------------

	.type		.nv.reservedSmem.offset0,@object
	.size		.nv.reservedSmem.offset0,0x4
